//
// Generated by NVIDIA NVVM Compiler
//
// Compiler Build ID: CL-36424714
// Cuda compilation tools, release 13.0, V13.0.88
// Based on NVVM 20.0.0
//

.version 9.0
.target sm_100
.address_size 64

	// .globl	_Z21matrix_mult_optimizedPfS_S_i
.extern .shared .align 16 .b8 shared_mem[];

.visible .entry _Z21matrix_mult_optimizedPfS_S_i(
	.param .u64 .ptr .align 1 _Z21matrix_mult_optimizedPfS_S_i_param_0,
	.param .u64 .ptr .align 1 _Z21matrix_mult_optimizedPfS_S_i_param_1,
	.param .u64 .ptr .align 1 _Z21matrix_mult_optimizedPfS_S_i_param_2,
	.param .u32 _Z21matrix_mult_optimizedPfS_S_i_param_3
)
{
	.reg .pred 	%p<3>;
	.reg .b32 	%r<37>;
	.reg .b32 	%f<105>;
	.reg .b64 	%rd<13>;

	ld.param.u64 	%rd3, [_Z21matrix_mult_optimizedPfS_S_i_param_0];
	ld.param.u64 	%rd4, [_Z21matrix_mult_optimizedPfS_S_i_param_1];
	ld.param.u64 	%rd5, [_Z21matrix_mult_optimizedPfS_S_i_param_2];
	ld.param.u32 	%r18, [_Z21matrix_mult_optimizedPfS_S_i_param_3];
	mov.u32 	%r1, %tid.x;
	mov.u32 	%r2, %tid.y;
	mov.u32 	%r19, %ctaid.x;
	mov.u32 	%r3, %ctaid.y;
	mul.lo.s32 	%r20, %r18, %r3;
	shl.b32 	%r4, %r20, 5;
	shl.b32 	%r5, %r19, 5;
	setp.lt.s32 	%p1, %r18, 1;
	mov.f32 	%f104, 0f00000000;
	@%p1 bra 	$L__BB0_3;
	shl.b32 	%r21, %r2, 5;
	add.s32 	%r22, %r21, %r1;
	shl.b32 	%r23, %r22, 2;
	mov.u32 	%r24, shared_mem;
	add.s32 	%r6, %r24, %r23;
	shl.b32 	%r25, %r2, 7;
	add.s32 	%r7, %r24, %r25;
	shl.b32 	%r26, %r1, 2;
	add.s32 	%r27, %r24, %r26;
	add.s32 	%r8, %r27, 4096;
	mad.lo.s32 	%r28, %r18, %r2, %r1;
	add.s32 	%r35, %r28, %r5;
	shl.b32 	%r29, %r3, 5;
	add.s32 	%r30, %r2, %r29;
	mad.lo.s32 	%r34, %r18, %r30, %r1;
	add.s32 	%r11, %r4, %r18;
	cvta.to.global.u64 	%rd1, %rd3;
	cvta.to.global.u64 	%rd2, %rd4;
	mov.f32 	%f104, 0f00000000;
	mov.u32 	%r36, %r4;
$L__BB0_2:
	mul.wide.s32 	%rd6, %r35, 4;
	add.s64 	%rd7, %rd2, %rd6;
	mul.wide.s32 	%rd8, %r34, 4;
	add.s64 	%rd9, %rd1, %rd8;
	ld.global.f32 	%f6, [%rd9];
	st.shared.f32 	[%r6], %f6;
	ld.global.f32 	%f7, [%rd7];
	st.shared.f32 	[%r6+4096], %f7;
	bar.sync 	0;
	ld.shared.v4.f32 	{%f8, %f9, %f10, %f11}, [%r7];
	ld.shared.f32 	%f12, [%r8];
	fma.rn.f32 	%f13, %f8, %f12, %f104;
	ld.shared.f32 	%f14, [%r8+128];
	fma.rn.f32 	%f15, %f9, %f14, %f13;
	ld.shared.f32 	%f16, [%r8+256];
	fma.rn.f32 	%f17, %f10, %f16, %f15;
	ld.shared.f32 	%f18, [%r8+384];
	fma.rn.f32 	%f19, %f11, %f18, %f17;
	ld.shared.v4.f32 	{%f20, %f21, %f22, %f23}, [%r7+16];
	ld.shared.f32 	%f24, [%r8+512];
	fma.rn.f32 	%f25, %f20, %f24, %f19;
	ld.shared.f32 	%f26, [%r8+640];
	fma.rn.f32 	%f27, %f21, %f26, %f25;
	ld.shared.f32 	%f28, [%r8+768];
	fma.rn.f32 	%f29, %f22, %f28, %f27;
	ld.shared.f32 	%f30, [%r8+896];
	fma.rn.f32 	%f31, %f23, %f30, %f29;
	ld.shared.v4.f32 	{%f32, %f33, %f34, %f35}, [%r7+32];
	ld.shared.f32 	%f36, [%r8+1024];
	fma.rn.f32 	%f37, %f32, %f36, %f31;
	ld.shared.f32 	%f38, [%r8+1152];
	fma.rn.f32 	%f39, %f33, %f38, %f37;
	ld.shared.f32 	%f40, [%r8+1280];
	fma.rn.f32 	%f41, %f34, %f40, %f39;
	ld.shared.f32 	%f42, [%r8+1408];
	fma.rn.f32 	%f43, %f35, %f42, %f41;
	ld.shared.v4.f32 	{%f44, %f45, %f46, %f47}, [%r7+48];
	ld.shared.f32 	%f48, [%r8+1536];
	fma.rn.f32 	%f49, %f44, %f48, %f43;
	ld.shared.f32 	%f50, [%r8+1664];
	fma.rn.f32 	%f51, %f45, %f50, %f49;
	ld.shared.f32 	%f52, [%r8+1792];
	fma.rn.f32 	%f53, %f46, %f52, %f51;
	ld.shared.f32 	%f54, [%r8+1920];
	fma.rn.f32 	%f55, %f47, %f54, %f53;
	ld.shared.v4.f32 	{%f56, %f57, %f58, %f59}, [%r7+64];
	ld.shared.f32 	%f60, [%r8+2048];
	fma.rn.f32 	%f61, %f56, %f60, %f55;
	ld.shared.f32 	%f62, [%r8+2176];
	fma.rn.f32 	%f63, %f57, %f62, %f61;
	ld.shared.f32 	%f64, [%r8+2304];
	fma.rn.f32 	%f65, %f58, %f64, %f63;
	ld.shared.f32 	%f66, [%r8+2432];
	fma.rn.f32 	%f67, %f59, %f66, %f65;
	ld.shared.v4.f32 	{%f68, %f69, %f70, %f71}, [%r7+80];
	ld.shared.f32 	%f72, [%r8+2560];
	fma.rn.f32 	%f73, %f68, %f72, %f67;
	ld.shared.f32 	%f74, [%r8+2688];
	fma.rn.f32 	%f75, %f69, %f74, %f73;
	ld.shared.f32 	%f76, [%r8+2816];
	fma.rn.f32 	%f77, %f70, %f76, %f75;
	ld.shared.f32 	%f78, [%r8+2944];
	fma.rn.f32 	%f79, %f71, %f78, %f77;
	ld.shared.v4.f32 	{%f80, %f81, %f82, %f83}, [%r7+96];
	ld.shared.f32 	%f84, [%r8+3072];
	fma.rn.f32 	%f85, %f80, %f84, %f79;
	ld.shared.f32 	%f86, [%r8+3200];
	fma.rn.f32 	%f87, %f81, %f86, %f85;
	ld.shared.f32 	%f88, [%r8+3328];
	fma.rn.f32 	%f89, %f82, %f88, %f87;
	ld.shared.f32 	%f90, [%r8+3456];
	fma.rn.f32 	%f91, %f83, %f90, %f89;
	ld.shared.v4.f32 	{%f92, %f93, %f94, %f95}, [%r7+112];
	ld.shared.f32 	%f96, [%r8+3584];
	fma.rn.f32 	%f97, %f92, %f96, %f91;
	ld.shared.f32 	%f98, [%r8+3712];
	fma.rn.f32 	%f99, %f93, %f98, %f97;
	ld.shared.f32 	%f100, [%r8+3840];
	fma.rn.f32 	%f101, %f94, %f100, %f99;
	ld.shared.f32 	%f102, [%r8+3968];
	fma.rn.f32 	%f104, %f95, %f102, %f101;
	bar.sync 	0;
	add.s32 	%r36, %r36, 32;
	add.s32 	%r35, %r35, 32;
	add.s32 	%r34, %r34, 32;
	setp.lt.s32 	%p2, %r36, %r11;
	@%p2 bra 	$L__BB0_2;
$L__BB0_3:
	cvta.to.global.u64 	%rd10, %rd5;
	add.s32 	%r31, %r5, %r1;
	mad.lo.s32 	%r32, %r18, %r2, %r31;
	add.s32 	%r33, %r32, %r4;
	mul.wide.s32 	%rd11, %r33, 4;
	add.s64 	%rd12, %rd10, %rd11;
	st.global.f32 	[%rd12], %f104;
	ret;

}


// ===== COMPILED SASS (sm_100) =====

	.target	sm_100

	.elftype	@"ET_EXEC"


//--------------------- .note.nv.tkinfo           --------------------------
	.section	.note.nv.tkinfo,"",@"SHT_NOTE"
	.sectionflags	@"SHF_NOTE_NV_TKINFO"
	.tkinfo
        /*0018*/ 	.word	0x00000002
        /*0030*/ 	.string	""
        /*0030*/ 	.string	"ptxas"
        /*0030*/ 	.string	"Cuda compilation tools, release 13.0, V13.0.88"
        /*0030*/ 	.string	"Build cuda_13.0.r13.0/compiler.36424714_0"
        /*0030*/ 	.string	"-arch sm_100 -m 64 "



//--------------------- .note.nv.cuinfo           --------------------------
	.section	.note.nv.cuinfo,"",@"SHT_NOTE"
	.sectionflags	@"SHF_NOTE_NV_CUINFO"
        /*0018*/ 	.short	0x0002
        /*001a*/ 	.short	0x0064
        /*001c*/ 	.short	0x0082
	.zero		2


//--------------------- .nv.info                  --------------------------
	.section	.nv.info,"",@"SHT_CUDA_INFO"
	.align	4


	//----- nvinfo : EIATTR_REGCOUNT
	.align		4
        /*0000*/ 	.byte	0x04, 0x2f
        /*0002*/ 	.short	(.L_1 - .L_0)
	.align		4
.L_0:
        /*0004*/ 	.word	index@(_Z21matrix_mult_optimizedPfS_S_i)
        /*0008*/ 	.word	0x00000020


	//----- nvinfo : EIATTR_FRAME_SIZE
	.align		4
.L_1:
        /*000c*/ 	.byte	0x04, 0x11
        /*000e*/ 	.short	(.L_3 - .L_2)
	.align		4
.L_2:
        /*0010*/ 	.word	index@(_Z21matrix_mult_optimizedPfS_S_i)
        /*0014*/ 	.word	0x00000000


	//----- nvinfo : EIATTR_MIN_STACK_SIZE
	.align		4
.L_3:
        /*0018*/ 	.byte	0x04, 0x12
        /*001a*/ 	.short	(.L_5 - .L_4)
	.align		4
.L_4:
        /*001c*/ 	.word	index@(_Z21matrix_mult_optimizedPfS_S_i)
        /*0020*/ 	.word	0x00000000
.L_5:


//--------------------- .nv.compat                --------------------------
	.section	.nv.compat,"",@"SHT_CUDA_COMPAT_INFO"
	.align	4
        /*0000*/ 	.byte	0x02, 0x09, 0x00, 0x00, 0x02, 0x02, 0x01, 0x00, 0x02, 0x05, 0x05, 0x00, 0x03, 0x07, 0x01, 0x01
        /*0010*/ 	.byte	0x02, 0x03, 0x00, 0x00, 0x02, 0x06, 0x01, 0x00, 0x04, 0x0b, 0x08, 0x00, 0x09, 0x00, 0x00, 0x00
        /*0020*/ 	.byte	0x00, 0x00, 0x00, 0x00


//--------------------- .nv.info._Z21matrix_mult_optimizedPfS_S_i --------------------------
	.section	.nv.info._Z21matrix_mult_optimizedPfS_S_i,"",@"SHT_CUDA_INFO"
	.sectionflags	@""
	.align	4


	//----- nvinfo : EIATTR_CUDA_API_VERSION
	.align		4
        /*0000*/ 	.byte	0x04, 0x37
        /*0002*/ 	.short	(.L_7 - .L_6)
.L_6:
        /*0004*/ 	.word	0x00000082


	//----- nvinfo : EIATTR_KPARAM_INFO
	.align		4
.L_7:
        /*0008*/ 	.byte	0x04, 0x17
        /*000a*/ 	.short	(.L_9 - .L_8)
.L_8:
        /*000c*/ 	.word	0x00000000
        /*0010*/ 	.short	0x0003
        /*0012*/ 	.short	0x0018
        /*0014*/ 	.byte	0x00, 0xf0, 0x11, 0x00


	//----- nvinfo : EIATTR_KPARAM_INFO
	.align		4
.L_9:
        /*0018*/ 	.byte	0x04, 0x17
        /*001a*/ 	.short	(.L_11 - .L_10)
.L_10:
        /*001c*/ 	.word	0x00000000
        /*0020*/ 	.short	0x0002
        /*0022*/ 	.short	0x0010
        /*0024*/ 	.byte	0x00, 0xf5, 0x21, 0x00


	//----- nvinfo : EIATTR_KPARAM_INFO
	.align		4
.L_11:
        /*0028*/ 	.byte	0x04, 0x17
        /*002a*/ 	.short	(.L_13 - .L_12)
.L_12:
        /*002c*/ 	.word	0x00000000
        /*0030*/ 	.short	0x0001
        /*0032*/ 	.short	0x0008
        /*0034*/ 	.byte	0x00, 0xf5, 0x21, 0x00


	//----- nvinfo : EIATTR_KPARAM_INFO
	.align		4
.L_13:
        /*0038*/ 	.byte	0x04, 0x17
        /*003a*/ 	.short	(.L_15 - .L_14)
.L_14:
        /*003c*/ 	.word	0x00000000
        /*0040*/ 	.short	0x0000
        /*0042*/ 	.short	0x0000
        /*0044*/ 	.byte	0x00, 0xf5, 0x21, 0x00


	//----- nvinfo : EIATTR_SPARSE_MMA_MASK
	.align		4
.L_15:
        /*0048*/ 	.byte	0x03, 0x50
        /*004a*/ 	.short	0x0000


	//----- nvinfo : EIATTR_MAXREG_COUNT
	.align		4
        /*004c*/ 	.byte	0x03, 0x1b
        /*004e*/ 	.short	0x00ff


	//----- nvinfo : EIATTR_NUM_BARRIERS
	.align		4
        /*0050*/ 	.byte	0x02, 0x4c
        /*0052*/ 	.byte	0x01
	.zero		1


	//----- nvinfo : EIATTR_MERCURY_ISA_VERSION
	.align		4
        /*0054*/ 	.byte	0x03, 0x5f
        /*0056*/ 	.short	0x0101


	//----- nvinfo : EIATTR_VRC_CTA_INIT_COUNT
	.align		4
        /*0058*/ 	.byte	0x02, 0x4a
	.zero		1
	.zero		1


	//----- nvinfo : EIATTR_EXIT_INSTR_OFFSETS
	.align		4
        /*005c*/ 	.byte	0x04, 0x1c
        /*005e*/ 	.short	(.L_17 - .L_16)


	//   ....[0]....
.L_16:
        /*0060*/ 	.word	0x00000770


	//----- nvinfo : EIATTR_CBANK_PARAM_SIZE
	.align		4
.L_17:
        /*0064*/ 	.byte	0x03, 0x19
        /*0066*/ 	.short	0x001c


	//----- nvinfo : EIATTR_PARAM_CBANK
	.align		4
        /*0068*/ 	.byte	0x04, 0x0a
        /*006a*/ 	.short	(.L_19 - .L_18)
	.align		4
.L_18:
        /*006c*/ 	.word	index@(.nv.constant0._Z21matrix_mult_optimizedPfS_S_i)
        /*0070*/ 	.short	0x0380
        /*0072*/ 	.short	0x001c


	//----- nvinfo : EIATTR_SW_WAR
	.align		4
.L_19:
        /*0074*/ 	.byte	0x04, 0x36
        /*0076*/ 	.short	(.L_21 - .L_20)
.L_20:
        /*0078*/ 	.word	0x00000008
.L_21:


//--------------------- .nv.callgraph             --------------------------
	.section	.nv.callgraph,"",@"SHT_CUDA_CALLGRAPH"
	.align	4
	.sectionentsize	8
	.align		4
        /*0000*/ 	.word	0x00000000
	.align		4
        /*0004*/ 	.word	0xffffffff
	.align		4
        /*0008*/ 	.word	0x00000000
	.align		4
        /*000c*/ 	.word	0xfffffffe
	.align		4
        /*0010*/ 	.word	0x00000000
	.align		4
        /*0014*/ 	.word	0xfffffffd
	.align		4
        /*0018*/ 	.word	0x00000000
	.align		4
        /*001c*/ 	.word	0xfffffffc


//--------------------- .text._Z21matrix_mult_optimizedPfS_S_i --------------------------
	.section	.text._Z21matrix_mult_optimizedPfS_S_i,"ax",@progbits
	.align	128
        .global         _Z21matrix_mult_optimizedPfS_S_i
        .type           _Z21matrix_mult_optimizedPfS_S_i,@function
        .size           _Z21matrix_mult_optimizedPfS_S_i,(.L_x_3 - _Z21matrix_mult_optimizedPfS_S_i)
        .other          _Z21matrix_mult_optimizedPfS_S_i,@"STO_CUDA_ENTRY STV_DEFAULT"
_Z21matrix_mult_optimizedPfS_S_i:
.text._Z21matrix_mult_optimizedPfS_S_i:
[----:B------:R-:W-:Y:S01]  /*0000*/  LDC R1, c[0x0][0x37c] ;  /* 0x0000df00ff017b82 */ /* 0x000fe20000000800 */
[----:B------:R-:W0:Y:S01]  /*0010*/  S2R R2, SR_CTAID.Y ;  /* 0x0000000000027919 */ /* 0x000e220000002600 */
[----:B------:R-:W1:Y:S01]  /*0020*/  LDCU UR8, c[0x0][0x398] ;  /* 0x00007300ff0877ac */ /* 0x000e620008000800 */
[----:B------:R-:W-:Y:S01]  /*0030*/  HFMA2 R25, -RZ, RZ, 0, 0 ;  /* 0x00000000ff197431 */ /* 0x000fe200000001ff */
[----:B------:R-:W2:Y:S01]  /*0040*/  S2R R0, SR_TID.X ;  /* 0x0000000000007919 */ /* 0x000ea20000002100 */
[----:B------:R-:W3:Y:S01]  /*0050*/  LDCU.64 UR6, c[0x0][0x358] ;  /* 0x00006b00ff0677ac */ /* 0x000ee20008000a00 */
[----:B------:R-:W4:Y:S01]  /*0060*/  S2R R3, SR_CTAID.X ;  /* 0x0000000000037919 */ /* 0x000f220000002500 */
[----:B------:R-:W2:Y:S01]  /*0070*/  S2R R5, SR_TID.Y ;  /* 0x0000000000057919 */ /* 0x000ea20000002200 */
[----:B-1----:R-:W-:Y:S02]  /*0080*/  UISETP.GE.AND UP0, UPT, UR8, 0x1, UPT ;  /* 0x000000010800788c */ /* 0x002fe4000bf06270 */
[----:B0-----:R-:W-:-:S05]  /*0090*/  IMAD R19, R2, UR8, RZ ;  /* 0x0000000802137c24 */ /* 0x001fca000f8e02ff */
[----:B------:R-:W-:Y:S02]  /*00a0*/  SHF.L.U32 R19, R19, 0x5, RZ ;  /* 0x0000000513137819 */ /* 0x000fe400000006ff */
[----:B--234-:R-:W-:Y:S05]  /*00b0*/  BRA.U !UP0, `(.L_x_0) ;  /* 0x0000000508947547 */ /* 0x01cfea000b800000 */
[----:B------:R-:W0:Y:S01]  /*00c0*/  S2UR UR5, SR_CgaCtaId ;  /* 0x00000000000579c3 */ /* 0x000e220000008800 */
[----:B------:R-:W-:Y:S01]  /*00d0*/  UMOV UR4, 0x400 ;  /* 0x0000040000047882 */ /* 0x000fe20000000000 */
[----:B------:R-:W-:Y:S01]  /*00e0*/  LEA R9, R2, R5, 0x5 ;  /* 0x0000000502097211 */ /* 0x000fe200078e28ff */
[C-C-:B------:R-:W-:Y:S01]  /*00f0*/  IMAD R6, R5.reuse, UR8, R0.reuse ;  /* 0x0000000805067c24 */ /* 0x140fe2000f8e0200 */
[----:B------:R-:W-:Y:S02]  /*0100*/  LEA R18, R5, R0, 0x5 ;  /* 0x0000000005127211 */ /* 0x000fe400078e28ff */
[----:B------:R-:W-:Y:S01]  /*0110*/  IADD3 R7, PT, PT, R19, UR8, RZ ;  /* 0x0000000813077c10 */ /* 0x000fe2000fffe0ff */
[----:B------:R-:W-:Y:S01]  /*0120*/  IMAD R4, R9, UR8, R0 ;  /* 0x0000000809047c24 */ /* 0x000fe2000f8e0200 */
[----:B------:R-:W1:Y:S01]  /*0130*/  LDC.64 R20, c[0x0][0x380] ;  /* 0x0000e000ff147b82 */ /* 0x000e620000000a00 */
[----:B------:R-:W-:Y:S02]  /*0140*/  MOV R25, RZ ;  /* 0x000000ff00197202 */ /* 0x000fe40000000f00 */
[----:B------:R-:W-:-:S02]  /*0150*/  MOV R2, R19 ;  /* 0x0000001300027202 */ /* 0x000fc40000000f00 */
[----:B------:R-:W-:-:S03]  /*0160*/  LEA R6, R3, R6, 0x5 ;  /* 0x0000000603067211 */ /* 0x000fc600078e28ff */
[----:B------:R-:W2:Y:S01]  /*0170*/  LDC.64 R22, c[0x0][0x388] ;  /* 0x0000e200ff167b82 */ /* 0x000ea20000000a00 */
[----:B0-----:R-:W-:-:S06]  /*0180*/  ULEA UR4, UR5, UR4, 0x18 ;  /* 0x0000000405047291 */ /* 0x001fcc000f8ec0ff */
[----:B------:R-:W-:Y:S02]  /*0190*/  LEA R18, R18, UR4, 0x2 ;  /* 0x0000000412127c11 */ /* 0x000fe4000f8e10ff */
[----:B------:R-:W-:Y:S02]  /*01a0*/  LEA R17, R5, UR4, 0x7 ;  /* 0x0000000405117c11 */ /* 0x000fe4000f8e38ff */
[----:B------:R-:W-:-:S07]  /*01b0*/  LEA R16, R0, UR4, 0x2 ;  /* 0x0000000400107c11 */ /* 0x000fce000f8e10ff */
.L_x_1:
[----:B--2---:R-:W-:-:S04]  /*01c0*/  IMAD.WIDE R10, R6, 0x4, R22 ;  /* 0x00000004060a7825 */ /* 0x004fc800078e0216 */
[----:B-1----:R-:W-:Y:S02]  /*01d0*/  IMAD.WIDE R8, R4, 0x4, R20 ;  /* 0x0000000404087825 */ /* 0x002fe400078e0214 */
[----:B------:R-:W2:Y:S04]  /*01e0*/  LDG.E R11, desc[UR6][R10.64] ;  /* 0x000000060a0b7981 */ /* 0x000ea8000c1e1900 */
[----:B------:R-:W3:Y:S01]  /*01f0*/  LDG.E R29, desc[UR6][R8.64] ;  /* 0x00000006081d7981 */ /* 0x000ee2000c1e1900 */
[----:B------:R-:W-:Y:S02]  /*0200*/  IADD3 R2, PT, PT, R2, 0x20, RZ ;  /* 0x0000002002027810 */ /* 0x000fe40007ffe0ff */
[----:B------:R-:W-:Y:S02]  /*0210*/  IADD3 R6, PT, PT, R6, 0x20, RZ ;  /* 0x0000002006067810 */ /* 0x000fe40007ffe0ff */
[----:B------:R-:W-:-:S02]  /*0220*/  ISETP.GE.AND P0, PT, R2, R7, PT ;  /* 0x000000070200720c */ /* 0x000fc40003f06270 */
[----:B------:R-:W-:Y:S01]  /*0230*/  IADD3 R4, PT, PT, R4, 0x20, RZ ;  /* 0x0000002004047810 */ /* 0x000fe20007ffe0ff */
[----:B--2---:R-:W-:Y:S04]  /*0240*/  STS [R18+0x1000], R11 ;  /* 0x0010000b12007388 */ /* 0x004fe80000000800 */
[----:B---3--:R-:W-:Y:S01]  /*0250*/  STS [R18], R29 ;  /* 0x0000001d12007388 */ /* 0x008fe20000000800 */
[----:B------:R-:W-:Y:S06]  /*0260*/  BAR.SYNC.DEFER_BLOCKING 0x0 ;  /* 0x0000000000007b1d */ /* 0x000fec0000010000 */
[----:B------:R-:W-:Y:S04]  /*0270*/  LDS R24, [R16+0x1000] ;  /* 0x0010000010187984 */ /* 0x000fe80000000800 */
[----:B------:R-:W0:Y:S04]  /*0280*/  LDS.128 R12, [R17] ;  /* 0x00000000110c7984 */ /* 0x000e280000000c00 */
[----:B------:R-:W1:Y:S04]  /*0290*/  LDS R26, [R16+0x1080] ;  /* 0x00108000101a7984 */ /* 0x000e680000000800 */
[----:B------:R-:W2:Y:S04]  /*02a0*/  LDS R27, [R16+0x1100] ;  /* 0x00110000101b7984 */ /* 0x000ea80000000800 */
[----:B------:R-:W-:Y:S01]  /*02b0*/  LDS.128 R8, [R17+0x10] ;  /* 0x0000100011087984 */ /* 0x000fe20000000c00 */
[----:B0-----:R-:W-:-:S03]  /*02c0*/  FFMA R24, R12, R24, R25 ;  /* 0x000000180c187223 */ /* 0x001fc60000000019 */
[----:B------:R-:W0:Y:S01]  /*02d0*/  LDS R12, [R16+0x1180] ;  /* 0x00118000100c7984 */ /* 0x000e220000000800 */
[----:B-1----:R-:W-:-:S03]  /*02e0*/  FFMA R13, R13, R26, R24 ;  /* 0x0000001a0d0d7223 */ /* 0x002fc60000000018 */
[----:B------:R-:W1:Y:S01]  /*02f0*/  LDS R26, [R16+0x1200] ;  /* 0x00120000101a7984 */ /* 0x000e620000000800 */
[----:B--2---:R-:W-:-:S03]  /*0300*/  FFMA R14, R14, R27, R13 ;  /* 0x0000001b0e0e7223 */ /* 0x004fc6000000000d */
[----:B------:R-:W2:Y:S04]  /*0310*/  LDS R24, [R16+0x1280] ;  /* 0x0012800010187984 */ /* 0x000ea80000000800 */
[----:B------:R-:W3:Y:S01]  /*0320*/  LDS R25, [R16+0x1300] ;  /* 0x0013000010197984 */ /* 0x000ee20000000800 */
[----:B0-----:R-:W-:-:S04]  /*0330*/  FFMA R15, R15, R12, R14 ;  /* 0x0000000c0f0f7223 */ /* 0x001fc8000000000e */
[----:B-1----:R-:W-:Y:S02]  /*0340*/  FFMA R26, R8, R26, R15 ;  /* 0x0000001a081a7223 */ /* 0x002fe4000000000f */
[----:B------:R-:W0:Y:S02]  /*0350*/  LDS R8, [R16+0x1380] ;  /* 0x0013800010087984 */ /* 0x000e240000000800 */
[----:B--2---:R-:W-:Y:S02]  /*0360*/  FFMA R9, R9, R24, R26 ;  /* 0x0000001809097223 */ /* 0x004fe4000000001a */
[----:B------:R-:W-:Y:S02]  /*0370*/  LDS R26, [R16+0x1400] ;  /* 0x00140000101a7984 */ /* 0x000fe40000000800 */
[----:B---3--:R-:W-:Y:S02]  /*0380*/  FFMA R10, R10, R25, R9 ;  /* 0x000000190a0a7223 */ /* 0x008fe40000000009 */
[----:B------:R-:W1:Y:S04]  /*0390*/  LDS.128 R12, [R17+0x20] ;  /* 0x00002000110c7984 */ /* 0x000e680000000c00 */
        /* <DEDUP_REMOVED lines=46> */
[----:B------:R-:W3:Y:S04]  /*0680*/  LDS R26, [R16+0x1f00] ;  /* 0x001f0000101a7984 */ /* 0x000ee80000000800 */
[----:B------:R-:W4:Y:S01]  /*0690*/  LDS R14, [R16+0x1f80] ;  /* 0x001f8000100e7984 */ /* 0x000f220000000800 */
[----:B0-----:R-:W-:-:S04]  /*06a0*/  FFMA R15, R15, R12, R24 ;  /* 0x0000000c0f0f7223 */ /* 0x001fc80000000018 */
[----:B-1----:R-:W-:-:S04]  /*06b0*/  FFMA R8, R8, R13, R15 ;  /* 0x0000000d08087223 */ /* 0x002fc8000000000f */
[----:B--2---:R-:W-:-:S04]  /*06c0*/  FFMA R9, R9, R25, R8 ;  /* 0x0000001909097223 */ /* 0x004fc80000000008 */
[----:B---3--:R-:W-:-:S04]  /*06d0*/  FFMA R10, R10, R26, R9 ;  /* 0x0000001a0a0a7223 */ /* 0x008fc80000000009 */
[----:B----4-:R-:W-:Y:S01]  /*06e0*/  FFMA R25, R11, R14, R10 ;  /* 0x0000000e0b197223 */ /* 0x010fe2000000000a */
[----:B------:R-:W-:Y:S06]  /*06f0*/  BAR.SYNC.DEFER_BLOCKING 0x0 ;  /* 0x0000000000007b1d */ /* 0x000fec0000010000 */
[----:B------:R-:W-:Y:S05]  /*0700*/  @!P0 BRA `(.L_x_1) ;  /* 0xfffffff800ac8947 */ /* 0x000fea000383ffff */
.L_x_0:
[----:B------:R-:W0:Y:S01]  /*0710*/  LDC.64 R6, c[0x0][0x390] ;  /* 0x0000e400ff067b82 */ /* 0x000e220000000a00 */
[----:B------:R-:W-:-:S05]  /*0720*/  LEA R0, R3, R0, 0x5 ;  /* 0x0000000003007211 */ /* 0x000fca00078e28ff */
[----:B------:R-:W-:-:S05]  /*0730*/  IMAD R0, R5, UR8, R0 ;  /* 0x0000000805007c24 */ /* 0x000fca000f8e0200 */
[----:B------:R-:W-:-:S05]  /*0740*/  IADD3 R3, PT, PT, R19, R0, RZ ;  /* 0x0000000013037210 */ /* 0x000fca0007ffe0ff */
[----:B0-----:R-:W-:-:S05]  /*0750*/  IMAD.WIDE R2, R3, 0x4, R6 ;  /* 0x0000000403027825 */ /* 0x001fca00078e0206 */
[----:B------:R-:W-:Y:S01]  /*0760*/  STG.E desc[UR6][R2.64], R25 ;  /* 0x0000001902007986 */ /* 0x000fe2000c101906 */
[----:B------:R-:W-:Y:S05]  /*0770*/  EXIT ;  /* 0x000000000000794d */ /* 0x000fea0003800000 */
.L_x_2:
[----:B------:R-:W-:-:S00]  /*0780*/  BRA `(.L_x_2) ;  /* 0xfffffffc00fc7947 */ /* 0x000fc0000383ffff */
[----:B------:R-:W-:-:S00]  /*0790*/  NOP ;  /* 0x0000000000007918 */ /* 0x000fc00000000000 */
        /* <DEDUP_REMOVED lines=14> */
.L_x_3:


//--------------------- .nv.shared._Z21matrix_mult_optimizedPfS_S_i --------------------------
	.section	.nv.shared._Z21matrix_mult_optimizedPfS_S_i,"aw",@nobits
	.sectionflags	@""
	.align	16
	.zero		1024


//--------------------- .nv.shared.reserved.0     --------------------------
	.section	.nv.shared.reserved.0,"aw",@nobits
	.weak		__nv_reservedSMEM_offset_0_alias
	.size		__nv_reservedSMEM_offset_0_alias, 0, 64
	.other		__nv_reservedSMEM_offset_0_alias,@"STO_CUDA_RESERVED_SHARED STV_DEFAULT"
__nv_reservedSMEM_offset_0_alias:
	.zero		0
	.zero		64


//--------------------- .nv.constant0._Z21matrix_mult_optimizedPfS_S_i --------------------------
	.section	.nv.constant0._Z21matrix_mult_optimizedPfS_S_i,"a",@progbits
	.sectionflags	@""
	.align	4
.nv.constant0._Z21matrix_mult_optimizedPfS_S_i:
	.zero		924


//--------------------- SYMBOLS --------------------------

	.type		.nv.reservedSmem.offset0,@object
	.size		.nv.reservedSmem.offset0,0x4
	.type		.nv.reservedSmem.cap,@object
	.size		.nv.reservedSmem.cap,0x4
